//
// Generated by NVIDIA NVVM Compiler
//
// Compiler Build ID: CL-36424714
// Cuda compilation tools, release 13.0, V13.0.88
// Based on NVVM 20.0.0
//

.version 9.0
.target sm_100
.address_size 64

	// .globl	_Z9addKernelPdS_S_i

.visible .entry _Z9addKernelPdS_S_i(
	.param .u64 .ptr .align 1 _Z9addKernelPdS_S_i_param_0,
	.param .u64 .ptr .align 1 _Z9addKernelPdS_S_i_param_1,
	.param .u64 .ptr .align 1 _Z9addKernelPdS_S_i_param_2,
	.param .u32 _Z9addKernelPdS_S_i_param_3
)
{
	.reg .pred 	%p<13>;
	.reg .b32 	%r<50>;
	.reg .b64 	%rd<43>;
	.reg .b64 	%fd<56>;

	ld.param.u64 	%rd5, [_Z9addKernelPdS_S_i_param_0];
	ld.param.u64 	%rd6, [_Z9addKernelPdS_S_i_param_1];
	ld.param.u64 	%rd7, [_Z9addKernelPdS_S_i_param_2];
	ld.param.u32 	%r24, [_Z9addKernelPdS_S_i_param_3];
	cvta.to.global.u64 	%rd1, %rd6;
	cvta.to.global.u64 	%rd2, %rd5;
	cvta.to.global.u64 	%rd3, %rd7;
	mov.u32 	%r25, %ctaid.x;
	mov.u32 	%r26, %ntid.x;
	mov.u32 	%r27, %tid.x;
	mad.lo.s32 	%r42, %r25, %r26, %r27;
	mov.u32 	%r28, %nctaid.x;
	mul.lo.s32 	%r2, %r26, %r28;
	mul.lo.s32 	%r3, %r24, %r24;
	setp.ge.s32 	%p1, %r42, %r3;
	@%p1 bra 	$L__BB0_16;
	setp.gt.s32 	%p2, %r24, 0;
	@%p2 bra 	$L__BB0_2;
	bra.uni 	$L__BB0_15;
$L__BB0_2:
	and.b32  	%r4, %r24, 7;
	add.s32 	%r30, %r24, -1;
	mul.wide.u32 	%rd37, %r24, 8;
$L__BB0_3:
	setp.lt.u32 	%p4, %r30, 7;
	rem.s32 	%r6, %r42, %r24;
	sub.s32 	%r7, %r42, %r6;
	mul.wide.s32 	%rd11, %r42, 8;
	add.s64 	%rd4, %rd3, %rd11;
	mov.b64 	%rd12, 0;
	st.global.u64 	[%rd4], %rd12;
	mov.b32 	%r47, 0;
	mov.f64 	%fd53, 0d0000000000000000;
	@%p4 bra 	$L__BB0_6;
	and.b32  	%r31, %r24, 2147483640;
	neg.s32 	%r45, %r31;
	mov.f64 	%fd53, 0d0000000000000000;
	mov.u32 	%r43, %r7;
	mov.u32 	%r44, %r6;
$L__BB0_5:
	.pragma "nounroll";
	and.b32  	%r47, %r24, 2147483640;
	mul.wide.s32 	%rd13, %r43, 8;
	add.s64 	%rd14, %rd2, %rd13;
	ld.global.f64 	%fd10, [%rd14];
	mul.wide.s32 	%rd15, %r44, 8;
	add.s64 	%rd16, %rd1, %rd15;
	ld.global.f64 	%fd11, [%rd16];
	fma.rn.f64 	%fd12, %fd10, %fd11, %fd53;
	st.global.f64 	[%rd4], %fd12;
	ld.global.f64 	%fd13, [%rd14+8];
	mul.wide.u32 	%rd17, %r24, 8;
	add.s64 	%rd18, %rd16, %rd17;
	ld.global.f64 	%fd14, [%rd18];
	fma.rn.f64 	%fd15, %fd13, %fd14, %fd12;
	st.global.f64 	[%rd4], %fd15;
	ld.global.f64 	%fd16, [%rd14+16];
	add.s64 	%rd19, %rd18, %rd17;
	ld.global.f64 	%fd17, [%rd19];
	fma.rn.f64 	%fd18, %fd16, %fd17, %fd15;
	st.global.f64 	[%rd4], %fd18;
	ld.global.f64 	%fd19, [%rd14+24];
	add.s64 	%rd20, %rd19, %rd17;
	ld.global.f64 	%fd20, [%rd20];
	fma.rn.f64 	%fd21, %fd19, %fd20, %fd18;
	st.global.f64 	[%rd4], %fd21;
	ld.global.f64 	%fd22, [%rd14+32];
	add.s64 	%rd21, %rd20, %rd17;
	ld.global.f64 	%fd23, [%rd21];
	fma.rn.f64 	%fd24, %fd22, %fd23, %fd21;
	st.global.f64 	[%rd4], %fd24;
	ld.global.f64 	%fd25, [%rd14+40];
	add.s64 	%rd22, %rd21, %rd17;
	ld.global.f64 	%fd26, [%rd22];
	fma.rn.f64 	%fd27, %fd25, %fd26, %fd24;
	st.global.f64 	[%rd4], %fd27;
	ld.global.f64 	%fd28, [%rd14+48];
	add.s64 	%rd23, %rd22, %rd17;
	ld.global.f64 	%fd29, [%rd23];
	fma.rn.f64 	%fd30, %fd28, %fd29, %fd27;
	st.global.f64 	[%rd4], %fd30;
	ld.global.f64 	%fd31, [%rd14+56];
	add.s64 	%rd24, %rd23, %rd17;
	ld.global.f64 	%fd32, [%rd24];
	fma.rn.f64 	%fd53, %fd31, %fd32, %fd30;
	st.global.f64 	[%rd4], %fd53;
	add.s32 	%r45, %r45, 8;
	shl.b32 	%r32, %r24, 3;
	add.s32 	%r44, %r44, %r32;
	add.s32 	%r43, %r43, 8;
	setp.ne.s32 	%p5, %r45, 0;
	@%p5 bra 	$L__BB0_5;
$L__BB0_6:
	setp.eq.s32 	%p6, %r4, 0;
	@%p6 bra 	$L__BB0_14;
	add.s32 	%r33, %r4, -1;
	setp.lt.u32 	%p7, %r33, 3;
	@%p7 bra 	$L__BB0_9;
	add.s32 	%r34, %r47, %r7;
	mul.wide.s32 	%rd25, %r34, 8;
	add.s64 	%rd26, %rd2, %rd25;
	ld.global.f64 	%fd33, [%rd26];
	mad.lo.s32 	%r35, %r47, %r24, %r6;
	mul.wide.s32 	%rd27, %r35, 8;
	add.s64 	%rd28, %rd1, %rd27;
	ld.global.f64 	%fd34, [%rd28];
	fma.rn.f64 	%fd35, %fd33, %fd34, %fd53;
	st.global.f64 	[%rd4], %fd35;
	ld.global.f64 	%fd36, [%rd26+8];
	add.s64 	%rd30, %rd28, %rd37;
	ld.global.f64 	%fd37, [%rd30];
	fma.rn.f64 	%fd38, %fd36, %fd37, %fd35;
	st.global.f64 	[%rd4], %fd38;
	ld.global.f64 	%fd39, [%rd26+16];
	add.s64 	%rd31, %rd30, %rd37;
	ld.global.f64 	%fd40, [%rd31];
	fma.rn.f64 	%fd41, %fd39, %fd40, %fd38;
	st.global.f64 	[%rd4], %fd41;
	ld.global.f64 	%fd42, [%rd26+24];
	add.s64 	%rd32, %rd31, %rd37;
	ld.global.f64 	%fd43, [%rd32];
	fma.rn.f64 	%fd53, %fd42, %fd43, %fd41;
	st.global.f64 	[%rd4], %fd53;
	add.s32 	%r47, %r47, 4;
$L__BB0_9:
	and.b32  	%r36, %r24, 3;
	setp.eq.s32 	%p8, %r36, 0;
	@%p8 bra 	$L__BB0_14;
	setp.eq.s32 	%p9, %r36, 1;
	@%p9 bra 	$L__BB0_12;
	add.s32 	%r37, %r47, %r7;
	mul.wide.s32 	%rd33, %r37, 8;
	add.s64 	%rd34, %rd2, %rd33;
	ld.global.f64 	%fd44, [%rd34];
	mad.lo.s32 	%r38, %r47, %r24, %r6;
	mul.wide.s32 	%rd35, %r38, 8;
	add.s64 	%rd36, %rd1, %rd35;
	ld.global.f64 	%fd45, [%rd36];
	fma.rn.f64 	%fd46, %fd44, %fd45, %fd53;
	st.global.f64 	[%rd4], %fd46;
	ld.global.f64 	%fd47, [%rd34+8];
	add.s64 	%rd38, %rd36, %rd37;
	ld.global.f64 	%fd48, [%rd38];
	fma.rn.f64 	%fd53, %fd47, %fd48, %fd46;
	st.global.f64 	[%rd4], %fd53;
	add.s32 	%r47, %r47, 2;
$L__BB0_12:
	and.b32  	%r39, %r24, 1;
	setp.eq.b32 	%p10, %r39, 1;
	not.pred 	%p11, %p10;
	@%p11 bra 	$L__BB0_14;
	add.s32 	%r40, %r47, %r7;
	mul.wide.s32 	%rd39, %r40, 8;
	add.s64 	%rd40, %rd2, %rd39;
	ld.global.f64 	%fd49, [%rd40];
	mad.lo.s32 	%r41, %r47, %r24, %r6;
	mul.wide.s32 	%rd41, %r41, 8;
	add.s64 	%rd42, %rd1, %rd41;
	ld.global.f64 	%fd50, [%rd42];
	fma.rn.f64 	%fd51, %fd49, %fd50, %fd53;
	st.global.f64 	[%rd4], %fd51;
$L__BB0_14:
	add.s32 	%r42, %r42, %r2;
	setp.lt.s32 	%p12, %r42, %r3;
	@%p12 bra 	$L__BB0_3;
	bra.uni 	$L__BB0_16;
$L__BB0_15:
	mul.wide.s32 	%rd8, %r42, 8;
	add.s64 	%rd9, %rd3, %rd8;
	mov.b64 	%rd10, 0;
	st.global.u64 	[%rd9], %rd10;
	add.s32 	%r42, %r42, %r2;
	setp.lt.s32 	%p3, %r42, %r3;
	@%p3 bra 	$L__BB0_15;
$L__BB0_16:
	ret;

}
	// .globl	_Z10addKernel2PdS_i
.visible .entry _Z10addKernel2PdS_i(
	.param .u64 .ptr .align 1 _Z10addKernel2PdS_i_param_0,
	.param .u64 .ptr .align 1 _Z10addKernel2PdS_i_param_1,
	.param .u32 _Z10addKernel2PdS_i_param_2
)
{
	.reg .pred 	%p<2>;
	.reg .b32 	%r<6>;
	.reg .b64 	%rd<8>;
	.reg .b64 	%fd<4>;

	ld.param.u64 	%rd1, [_Z10addKernel2PdS_i_param_0];
	ld.param.u64 	%rd2, [_Z10addKernel2PdS_i_param_1];
	ld.param.u32 	%r2, [_Z10addKernel2PdS_i_param_2];
	mov.u32 	%r3, %ntid.x;
	mov.u32 	%r4, %ctaid.x;
	mov.u32 	%r5, %tid.x;
	mad.lo.s32 	%r1, %r3, %r4, %r5;
	setp.ge.s32 	%p1, %r1, %r2;
	@%p1 bra 	$L__BB1_2;
	cvta.to.global.u64 	%rd3, %rd1;
	cvta.to.global.u64 	%rd4, %rd2;
	mul.wide.s32 	%rd5, %r1, 8;
	add.s64 	%rd6, %rd3, %rd5;
	ld.global.f64 	%fd1, [%rd6];
	add.s64 	%rd7, %rd4, %rd5;
	ld.global.f64 	%fd2, [%rd7];
	add.f64 	%fd3, %fd1, %fd2;
	st.global.f64 	[%rd7], %fd3;
$L__BB1_2:
	ret;

}


// ===== COMPILED SASS (sm_100) =====

	.target	sm_100

	.elftype	@"ET_EXEC"


//--------------------- .note.nv.tkinfo           --------------------------
	.section	.note.nv.tkinfo,"",@"SHT_NOTE"
	.sectionflags	@"SHF_NOTE_NV_TKINFO"
	.tkinfo
        /*0018*/ 	.word	0x00000002
        /*0030*/ 	.string	""
        /*0030*/ 	.string	"ptxas"
        /*0030*/ 	.string	"Cuda compilation tools, release 13.0, V13.0.88"
        /*0030*/ 	.string	"Build cuda_13.0.r13.0/compiler.36424714_0"
        /*0030*/ 	.string	"-arch sm_100 -m 64 "



//--------------------- .note.nv.cuinfo           --------------------------
	.section	.note.nv.cuinfo,"",@"SHT_NOTE"
	.sectionflags	@"SHF_NOTE_NV_CUINFO"
        /*0018*/ 	.short	0x0002
        /*001a*/ 	.short	0x0064
        /*001c*/ 	.short	0x0082
	.zero		2


//--------------------- .nv.info                  --------------------------
	.section	.nv.info,"",@"SHT_CUDA_INFO"
	.align	4


	//----- nvinfo : EIATTR_REGCOUNT
	.align		4
        /*0000*/ 	.byte	0x04, 0x2f
        /*0002*/ 	.short	(.L_1 - .L_0)
	.align		4
.L_0:
        /*0004*/ 	.word	index@(_Z9addKernelPdS_S_i)
        /*0008*/ 	.word	0x0000001e


	//----- nvinfo : EIATTR_FRAME_SIZE
	.align		4
.L_1:
        /*000c*/ 	.byte	0x04, 0x11
        /*000e*/ 	.short	(.L_3 - .L_2)
	.align		4
.L_2:
        /*0010*/ 	.word	index@(_Z9addKernelPdS_S_i)
        /*0014*/ 	.word	0x00000000


	//----- nvinfo : EIATTR_REGCOUNT
	.align		4
.L_3:
        /*0018*/ 	.byte	0x04, 0x2f
        /*001a*/ 	.short	(.L_5 - .L_4)
	.align		4
.L_4:
        /*001c*/ 	.word	index@(_Z10addKernel2PdS_i)
        /*0020*/ 	.word	0x0000000a


	//----- nvinfo : EIATTR_FRAME_SIZE
	.align		4
.L_5:
        /*0024*/ 	.byte	0x04, 0x11
        /*0026*/ 	.short	(.L_7 - .L_6)
	.align		4
.L_6:
        /*0028*/ 	.word	index@(_Z10addKernel2PdS_i)
        /*002c*/ 	.word	0x00000000


	//----- nvinfo : EIATTR_MIN_STACK_SIZE
	.align		4
.L_7:
        /*0030*/ 	.byte	0x04, 0x12
        /*0032*/ 	.short	(.L_9 - .L_8)
	.align		4
.L_8:
        /*0034*/ 	.word	index@(_Z10addKernel2PdS_i)
        /*0038*/ 	.word	0x00000000


	//----- nvinfo : EIATTR_MIN_STACK_SIZE
	.align		4
.L_9:
        /*003c*/ 	.byte	0x04, 0x12
        /*003e*/ 	.short	(.L_11 - .L_10)
	.align		4
.L_10:
        /*0040*/ 	.word	index@(_Z9addKernelPdS_S_i)
        /*0044*/ 	.word	0x00000000
.L_11:


//--------------------- .nv.compat                --------------------------
	.section	.nv.compat,"",@"SHT_CUDA_COMPAT_INFO"
	.align	4
        /*0000*/ 	.byte	0x02, 0x09, 0x00, 0x00, 0x02, 0x02, 0x01, 0x00, 0x02, 0x05, 0x05, 0x00, 0x03, 0x07, 0x01, 0x01
        /*0010*/ 	.byte	0x02, 0x03, 0x00, 0x00, 0x02, 0x06, 0x01, 0x00, 0x04, 0x0b, 0x08, 0x00, 0x01, 0x00, 0x00, 0x00
        /*0020*/ 	.byte	0x00, 0x00, 0x00, 0x00


//--------------------- .nv.info._Z10addKernel2PdS_i --------------------------
	.section	.nv.info._Z10addKernel2PdS_i,"",@"SHT_CUDA_INFO"
	.sectionflags	@""
	.align	4


	//----- nvinfo : EIATTR_CUDA_API_VERSION
	.align		4
        /*0000*/ 	.byte	0x04, 0x37
        /*0002*/ 	.short	(.L_13 - .L_12)
.L_12:
        /*0004*/ 	.word	0x00000082


	//----- nvinfo : EIATTR_KPARAM_INFO
	.align		4
.L_13:
        /*0008*/ 	.byte	0x04, 0x17
        /*000a*/ 	.short	(.L_15 - .L_14)
.L_14:
        /*000c*/ 	.word	0x00000000
        /*0010*/ 	.short	0x0002
        /*0012*/ 	.short	0x0010
        /*0014*/ 	.byte	0x00, 0xf0, 0x11, 0x00


	//----- nvinfo : EIATTR_KPARAM_INFO
	.align		4
.L_15:
        /*0018*/ 	.byte	0x04, 0x17
        /*001a*/ 	.short	(.L_17 - .L_16)
.L_16:
        /*001c*/ 	.word	0x00000000
        /*0020*/ 	.short	0x0001
        /*0022*/ 	.short	0x0008
        /*0024*/ 	.byte	0x00, 0xf5, 0x21, 0x00


	//----- nvinfo : EIATTR_KPARAM_INFO
	.align		4
.L_17:
        /*0028*/ 	.byte	0x04, 0x17
        /*002a*/ 	.short	(.L_19 - .L_18)
.L_18:
        /*002c*/ 	.word	0x00000000
        /*0030*/ 	.short	0x0000
        /*0032*/ 	.short	0x0000
        /*0034*/ 	.byte	0x00, 0xf5, 0x21, 0x00


	//----- nvinfo : EIATTR_SPARSE_MMA_MASK
	.align		4
.L_19:
        /*0038*/ 	.byte	0x03, 0x50
        /*003a*/ 	.short	0x0000


	//----- nvinfo : EIATTR_MAXREG_COUNT
	.align		4
        /*003c*/ 	.byte	0x03, 0x1b
        /*003e*/ 	.short	0x00ff


	//----- nvinfo : EIATTR_MERCURY_ISA_VERSION
	.align		4
        /*0040*/ 	.byte	0x03, 0x5f
        /*0042*/ 	.short	0x0101


	//----- nvinfo : EIATTR_VRC_CTA_INIT_COUNT
	.align		4
        /*0044*/ 	.byte	0x02, 0x4a
	.zero		1
	.zero		1


	//----- nvinfo : EIATTR_EXIT_INSTR_OFFSETS
	.align		4
        /*0048*/ 	.byte	0x04, 0x1c
        /*004a*/ 	.short	(.L_21 - .L_20)


	//   ....[0]....
.L_20:
        /*004c*/ 	.word	0x00000070


	//   ....[1]....
        /*0050*/ 	.word	0x00000110


	//----- nvinfo : EIATTR_CBANK_PARAM_SIZE
	.align		4
.L_21:
        /*0054*/ 	.byte	0x03, 0x19
        /*0056*/ 	.short	0x0014


	//----- nvinfo : EIATTR_PARAM_CBANK
	.align		4
        /*0058*/ 	.byte	0x04, 0x0a
        /*005a*/ 	.short	(.L_23 - .L_22)
	.align		4
.L_22:
        /*005c*/ 	.word	index@(.nv.constant0._Z10addKernel2PdS_i)
        /*0060*/ 	.short	0x0380
        /*0062*/ 	.short	0x0014


	//----- nvinfo : EIATTR_SW_WAR
	.align		4
.L_23:
        /*0064*/ 	.byte	0x04, 0x36
        /*0066*/ 	.short	(.L_25 - .L_24)
.L_24:
        /*0068*/ 	.word	0x00000008
.L_25:


//--------------------- .nv.info._Z9addKernelPdS_S_i --------------------------
	.section	.nv.info._Z9addKernelPdS_S_i,"",@"SHT_CUDA_INFO"
	.sectionflags	@""
	.align	4


	//----- nvinfo : EIATTR_CUDA_API_VERSION
	.align		4
        /*0000*/ 	.byte	0x04, 0x37
        /*0002*/ 	.short	(.L_27 - .L_26)
.L_26:
        /*0004*/ 	.word	0x00000082


	//----- nvinfo : EIATTR_KPARAM_INFO
	.align		4
.L_27:
        /*0008*/ 	.byte	0x04, 0x17
        /*000a*/ 	.short	(.L_29 - .L_28)
.L_28:
        /*000c*/ 	.word	0x00000000
        /*0010*/ 	.short	0x0003
        /*0012*/ 	.short	0x0018
        /*0014*/ 	.byte	0x00, 0xf0, 0x11, 0x00


	//----- nvinfo : EIATTR_KPARAM_INFO
	.align		4
.L_29:
        /*0018*/ 	.byte	0x04, 0x17
        /*001a*/ 	.short	(.L_31 - .L_30)
.L_30:
        /*001c*/ 	.word	0x00000000
        /*0020*/ 	.short	0x0002
        /*0022*/ 	.short	0x0010
        /*0024*/ 	.byte	0x00, 0xf5, 0x21, 0x00


	//----- nvinfo : EIATTR_KPARAM_INFO
	.align		4
.L_31:
        /*0028*/ 	.byte	0x04, 0x17
        /*002a*/ 	.short	(.L_33 - .L_32)
.L_32:
        /*002c*/ 	.word	0x00000000
        /*0030*/ 	.short	0x0001
        /*0032*/ 	.short	0x0008
        /*0034*/ 	.byte	0x00, 0xf5, 0x21, 0x00


	//----- nvinfo : EIATTR_KPARAM_INFO
	.align		4
.L_33:
        /*0038*/ 	.byte	0x04, 0x17
        /*003a*/ 	.short	(.L_35 - .L_34)
.L_34:
        /*003c*/ 	.word	0x00000000
        /*0040*/ 	.short	0x0000
        /*0042*/ 	.short	0x0000
        /*0044*/ 	.byte	0x00, 0xf5, 0x21, 0x00


	//----- nvinfo : EIATTR_SPARSE_MMA_MASK
	.align		4
.L_35:
        /*0048*/ 	.byte	0x03, 0x50
        /*004a*/ 	.short	0x0000


	//----- nvinfo : EIATTR_MAXREG_COUNT
	.align		4
        /*004c*/ 	.byte	0x03, 0x1b
        /*004e*/ 	.short	0x00ff


	//----- nvinfo : EIATTR_MERCURY_ISA_VERSION
	.align		4
        /*0050*/ 	.byte	0x03, 0x5f
        /*0052*/ 	.short	0x0101


	//----- nvinfo : EIATTR_VRC_CTA_INIT_COUNT
	.align		4
        /*0054*/ 	.byte	0x02, 0x4a
	.zero		1
	.zero		1


	//----- nvinfo : EIATTR_EXIT_INSTR_OFFSETS
	.align		4
        /*0058*/ 	.byte	0x04, 0x1c
        /*005a*/ 	.short	(.L_37 - .L_36)


	//   ....[0]....
.L_36:
        /*005c*/ 	.word	0x000000a0


	//   ....[1]....
        /*0060*/ 	.word	0x00000140


	//   ....[2]....
        /*0064*/ 	.word	0x00000ac0


	//----- nvinfo : EIATTR_CRS_STACK_SIZE
	.align		4
.L_37:
        /*0068*/ 	.byte	0x04, 0x1e
        /*006a*/ 	.short	(.L_39 - .L_38)
.L_38:
        /*006c*/ 	.word	0x00000000


	//----- nvinfo : EIATTR_CBANK_PARAM_SIZE
	.align		4
.L_39:
        /*0070*/ 	.byte	0x03, 0x19
        /*0072*/ 	.short	0x001c


	//----- nvinfo : EIATTR_PARAM_CBANK
	.align		4
        /*0074*/ 	.byte	0x04, 0x0a
        /*0076*/ 	.short	(.L_41 - .L_40)
	.align		4
.L_40:
        /*0078*/ 	.word	index@(.nv.constant0._Z9addKernelPdS_S_i)
        /*007c*/ 	.short	0x0380
        /*007e*/ 	.short	0x001c


	//----- nvinfo : EIATTR_SW_WAR
	.align		4
.L_41:
        /*0080*/ 	.byte	0x04, 0x36
        /*0082*/ 	.short	(.L_43 - .L_42)
.L_42:
        /*0084*/ 	.word	0x00000008
.L_43:


//--------------------- .nv.callgraph             --------------------------
	.section	.nv.callgraph,"",@"SHT_CUDA_CALLGRAPH"
	.align	4
	.sectionentsize	8
	.align		4
        /*0000*/ 	.word	0x00000000
	.align		4
        /*0004*/ 	.word	0xffffffff
	.align		4
        /*0008*/ 	.word	0x00000000
	.align		4
        /*000c*/ 	.word	0xfffffffe
	.align		4
        /*0010*/ 	.word	0x00000000
	.align		4
        /*0014*/ 	.word	0xfffffffd
	.align		4
        /*0018*/ 	.word	0x00000000
	.align		4
        /*001c*/ 	.word	0xfffffffc


//--------------------- .text._Z10addKernel2PdS_i --------------------------
	.section	.text._Z10addKernel2PdS_i,"ax",@progbits
	.align	128
        .global         _Z10addKernel2PdS_i
        .type           _Z10addKernel2PdS_i,@function
        .size           _Z10addKernel2PdS_i,(.L_x_9 - _Z10addKernel2PdS_i)
        .other          _Z10addKernel2PdS_i,@"STO_CUDA_ENTRY STV_DEFAULT"
_Z10addKernel2PdS_i:
.text._Z10addKernel2PdS_i:
[----:B------:R-:W-:Y:S01]  /*0000*/  LDC R1, c[0x0][0x37c] ;  /* 0x0000df00ff017b82 */ /* 0x000fe20000000800 */
[----:B------:R-:W0:Y:S01]  /*0010*/  S2R R7, SR_CTAID.X ;  /* 0x0000000000077919 */ /* 0x000e220000002500 */
[----:B------:R-:W0:Y:S01]  /*0020*/  LDCU UR4, c[0x0][0x360] ;  /* 0x00006c00ff0477ac */ /* 0x000e220008000800 */
[----:B------:R-:W0:Y:S01]  /*0030*/  S2R R0, SR_TID.X ;  /* 0x0000000000007919 */ /* 0x000e220000002100 */
[----:B------:R-:W1:Y:S01]  /*0040*/  LDCU UR5, c[0x0][0x390] ;  /* 0x00007200ff0577ac */ /* 0x000e620008000800 */
[----:B0-----:R-:W-:-:S05]  /*0050*/  IMAD R7, R7, UR4, R0 ;  /* 0x0000000407077c24 */ /* 0x001fca000f8e0200 */
[----:B-1----:R-:W-:-:S13]  /*0060*/  ISETP.GE.AND P0, PT, R7, UR5, PT ;  /* 0x0000000507007c0c */ /* 0x002fda000bf06270 */
[----:B------:R-:W-:Y:S05]  /*0070*/  @P0 EXIT ;  /* 0x000000000000094d */ /* 0x000fea0003800000 */
[----:B------:R-:W0:Y:S01]  /*0080*/  LDC.64 R2, c[0x0][0x380] ;  /* 0x0000e000ff027b82 */ /* 0x000e220000000a00 */
[----:B------:R-:W1:Y:S07]  /*0090*/  LDCU.64 UR4, c[0x0][0x358] ;  /* 0x00006b00ff0477ac */ /* 0x000e6e0008000a00 */
[----:B------:R-:W2:Y:S01]  /*00a0*/  LDC.64 R4, c[0x0][0x388] ;  /* 0x0000e200ff047b82 */ /* 0x000ea20000000a00 */
[----:B0-----:R-:W-:-:S06]  /*00b0*/  IMAD.WIDE R2, R7, 0x8, R2 ;  /* 0x0000000807027825 */ /* 0x001fcc00078e0202 */
[----:B-1----:R-:W3:Y:S01]  /*00c0*/  LDG.E.64 R2, desc[UR4][R2.64] ;  /* 0x0000000402027981 */ /* 0x002ee2000c1e1b00 */
[----:B--2---:R-:W-:-:S05]  /*00d0*/  IMAD.WIDE R4, R7, 0x8, R4 ;  /* 0x0000000807047825 */ /* 0x004fca00078e0204 */
[----:B------:R-:W3:Y:S02]  /*00e0*/  LDG.E.64 R6, desc[UR4][R4.64] ;  /* 0x0000000404067981 */ /* 0x000ee4000c1e1b00 */
[----:B---3--:R-:W-:-:S07]  /*00f0*/  DADD R6, R2, R6 ;  /* 0x0000000002067229 */ /* 0x008fce0000000006 */
[----:B------:R-:W-:Y:S01]  /*0100*/  STG.E.64 desc[UR4][R4.64], R6 ;  /* 0x0000000604007986 */ /* 0x000fe2000c101b04 */
[----:B------:R-:W-:Y:S05]  /*0110*/  EXIT ;  /* 0x000000000000794d */ /* 0x000fea0003800000 */
.L_x_0:
[----:B------:R-:W-:-:S00]  /*0120*/  BRA `(.L_x_0) ;  /* 0xfffffffc00fc7947 */ /* 0x000fc0000383ffff */
[----:B------:R-:W-:-:S00]  /*0130*/  NOP ;  /* 0x0000000000007918 */ /* 0x000fc00000000000 */
        /* <DEDUP_REMOVED lines=12> */
.L_x_9:


//--------------------- .text._Z9addKernelPdS_S_i --------------------------
	.section	.text._Z9addKernelPdS_S_i,"ax",@progbits
	.align	128
        .global         _Z9addKernelPdS_S_i
        .type           _Z9addKernelPdS_S_i,@function
        .size           _Z9addKernelPdS_S_i,(.L_x_10 - _Z9addKernelPdS_S_i)
        .other          _Z9addKernelPdS_S_i,@"STO_CUDA_ENTRY STV_DEFAULT"
_Z9addKernelPdS_S_i:
.text._Z9addKernelPdS_S_i:
[----:B------:R-:W-:Y:S01]  /*0000*/  LDC R1, c[0x0][0x37c] ;  /* 0x0000df00ff017b82 */ /* 0x000fe20000000800 */
[----:B------:R-:W0:Y:S07]  /*0010*/  S2R R3, SR_TID.X ;  /* 0x0000000000037919 */ /* 0x000e2e0000002100 */
[----:B------:R-:W0:Y:S01]  /*0020*/  S2UR UR6, SR_CTAID.X ;  /* 0x00000000000679c3 */ /* 0x000e220000002500 */
[----:B------:R-:W1:Y:S07]  /*0030*/  LDCU UR4, c[0x0][0x398] ;  /* 0x00007300ff0477ac */ /* 0x000e6e0008000800 */
[----:B------:R-:W0:Y:S01]  /*0040*/  LDC R0, c[0x0][0x360] ;  /* 0x0000d800ff007b82 */ /* 0x000e220000000800 */
[----:B------:R-:W2:Y:S01]  /*0050*/  LDCU UR7, c[0x0][0x370] ;  /* 0x00006e00ff0777ac */ /* 0x000ea20008000800 */
[----:B-1----:R-:W-:Y:S01]  /*0060*/  UIMAD UR5, UR4, UR4, URZ ;  /* 0x00000004040572a4 */ /* 0x002fe2000f8e02ff */
[----:B0-----:R-:W-:-:S02]  /*0070*/  IMAD R3, R0, UR6, R3 ;  /* 0x0000000600037c24 */ /* 0x001fc4000f8e0203 */
[----:B--2---:R-:W-:-:S03]  /*0080*/  IMAD R0, R0, UR7, RZ ;  /* 0x0000000700007c24 */ /* 0x004fc6000f8e02ff */
[----:B------:R-:W-:-:S13]  /*0090*/  ISETP.GE.AND P0, PT, R3, UR5, PT ;  /* 0x0000000503007c0c */ /* 0x000fda000bf06270 */
[----:B------:R-:W-:Y:S05]  /*00a0*/  @P0 EXIT ;  /* 0x000000000000094d */ /* 0x000fea0003800000 */
[----:B------:R-:W-:Y:S01]  /*00b0*/  UISETP.GT.AND UP0, UPT, UR4, URZ, UPT ;  /* 0x000000ff0400728c */ /* 0x000fe2000bf04270 */
[----:B------:R-:W0:Y:S08]  /*00c0*/  LDCU.64 UR8, c[0x0][0x358] ;  /* 0x00006b00ff0877ac */ /* 0x000e300008000a00 */
[----:B------:R-:W-:Y:S05]  /*00d0*/  BRA.U UP0, `(.L_x_1) ;  /* 0x00000001001c7547 */ /* 0x000fea000b800000 */
[----:B------:R-:W1:Y:S02]  /*00e0*/  LDC.64 R6, c[0x0][0x390] ;  /* 0x0000e400ff067b82 */ /* 0x000e640000000a00 */
.L_x_2:
[----:B-1----:R-:W-:Y:S01]  /*00f0*/  IMAD.WIDE R4, R3, 0x8, R6 ;  /* 0x0000000803047825 */ /* 0x002fe200078e0206 */
[----:B------:R-:W-:-:S04]  /*0100*/  IADD3 R3, PT, PT, R0, R3, RZ ;  /* 0x0000000300037210 */ /* 0x000fc80007ffe0ff */
[----:B0-----:R2:W-:Y:S01]  /*0110*/  STG.E.64 desc[UR8][R4.64], RZ ;  /* 0x000000ff04007986 */ /* 0x0015e2000c101b08 */
[----:B------:R-:W-:-:S13]  /*0120*/  ISETP.GE.AND P0, PT, R3, UR5, PT ;  /* 0x0000000503007c0c */ /* 0x000fda000bf06270 */
[----:B--2---:R-:W-:Y:S05]  /*0130*/  @!P0 BRA `(.L_x_2) ;  /* 0xfffffffc00ec8947 */ /* 0x004fea000383ffff */
[----:B------:R-:W-:Y:S05]  /*0140*/  EXIT ;  /* 0x000000000000794d */ /* 0x000fea0003800000 */
.L_x_1:
[----:B------:R-:W-:Y:S02]  /*0150*/  UIADD3 UR6, UPT, UPT, UR4, -0x1, URZ ;  /* 0xffffffff04067890 */ /* 0x000fe4000fffe0ff */
[----:B------:R-:W-:Y:S02]  /*0160*/  ULOP3.LUT UR4, UR4, 0x7, URZ, 0xc0, !UPT ;  /* 0x0000000704047892 */ /* 0x000fe4000f8ec0ff */
[----:B------:R-:W-:-:S11]  /*0170*/  UISETP.GE.U32.AND UP0, UPT, UR6, 0x7, UPT ;  /* 0x000000070600788c */ /* 0x000fd6000bf06070 */
.L_x_7:
[----:B-1----:R-:W1:Y:S01]  /*0180*/  LDC R2, c[0x0][0x398] ;  /* 0x0000e600ff027b82 */ /* 0x002e620000000800 */
[----:B------:R-:W-:Y:S02]  /*0190*/  IABS R9, R3 ;  /* 0x0000000300097213 */ /* 0x000fe40000000000 */
[----:B0-2---:R-:W-:Y:S02]  /*01a0*/  CS2R R16, SRZ ;  /* 0x0000000000107805 */ /* 0x005fe4000001ff00 */
[----:B------:R-:W-:-:S03]  /*01b0*/  ISETP.GE.AND P2, PT, R3, RZ, PT ;  /* 0x000000ff0300720c */ /* 0x000fc60003f46270 */
[----:B------:R-:W2:Y:S01]  /*01c0*/  LDC.64 R10, c[0x0][0x390] ;  /* 0x0000e400ff0a7b82 */ /* 0x000ea20000000a00 */
[----:B-1----:R-:W-:-:S04]  /*01d0*/  IABS R8, R2 ;  /* 0x0000000200087213 */ /* 0x002fc80000000000 */
[----:B------:R-:W1:Y:S01]  /*01e0*/  I2F.RP R6, R8 ;  /* 0x0000000800067306 */ /* 0x000e620000209400 */
[----:B--2---:R-:W-:-:S05]  /*01f0*/  IMAD.WIDE R10, R3, 0x8, R10 ;  /* 0x00000008030a7825 */ /* 0x004fca00078e020a */
[----:B0-----:R0:W-:Y:S02]  /*0200*/  STG.E.64 desc[UR8][R10.64], RZ ;  /* 0x000000ff0a007986 */ /* 0x0011e4000c101b08 */
[----:B-1----:R-:W1:Y:S02]  /*0210*/  MUFU.RCP R6, R6 ;  /* 0x0000000600067308 */ /* 0x002e640000001000 */
[----:B-1----:R-:W-:-:S06]  /*0220*/  IADD3 R4, PT, PT, R6, 0xffffffe, RZ ;  /* 0x0ffffffe06047810 */ /* 0x002fcc0007ffe0ff */
[----:B------:R1:W2:Y:S02]  /*0230*/  F2I.FTZ.U32.TRUNC.NTZ R5, R4 ;  /* 0x0000000400057305 */ /* 0x0002a4000021f000 */
[----:B-1----:R-:W-:Y:S01]  /*0240*/  IMAD.MOV.U32 R4, RZ, RZ, RZ ;  /* 0x000000ffff047224 */ /* 0x002fe200078e00ff */
[----:B--2---:R-:W-:-:S05]  /*0250*/  IADD3 R7, PT, PT, RZ, -R5, RZ ;  /* 0x80000005ff077210 */ /* 0x004fca0007ffe0ff */
[----:B------:R-:W-:-:S04]  /*0260*/  IMAD R7, R7, R8, RZ ;  /* 0x0000000807077224 */ /* 0x000fc800078e02ff */
[----:B------:R-:W-:Y:S01]  /*0270*/  IMAD.HI.U32 R5, R5, R7, R4 ;  /* 0x0000000705057227 */ /* 0x000fe200078e0004 */
[----:B------:R-:W-:-:S05]  /*0280*/  MOV R7, R9 ;  /* 0x0000000900077202 */ /* 0x000fca0000000f00 */
[----:B------:R-:W-:-:S05]  /*0290*/  IMAD.HI.U32 R5, R5, R7, RZ ;  /* 0x0000000705057227 */ /* 0x000fca00078e00ff */
[----:B------:R-:W-:-:S05]  /*02a0*/  IADD3 R5, PT, PT, -R5, RZ, RZ ;  /* 0x000000ff05057210 */ /* 0x000fca0007ffe1ff */
[----:B------:R-:W-:Y:S02]  /*02b0*/  IMAD R5, R8, R5, R7 ;  /* 0x0000000508057224 */ /* 0x000fe400078e0207 */
[----:B------:R-:W-:-:S03]  /*02c0*/  HFMA2 R7, -RZ, RZ, 0, 0 ;  /* 0x00000000ff077431 */ /* 0x000fc600000001ff */
[----:B------:R-:W-:-:S13]  /*02d0*/  ISETP.GT.U32.AND P0, PT, R8, R5, PT ;  /* 0x000000050800720c */ /* 0x000fda0003f04070 */
[----:B------:R-:W-:Y:S02]  /*02e0*/  @!P0 IADD3 R5, PT, PT, R5, -R8, RZ ;  /* 0x8000000805058210 */ /* 0x000fe40007ffe0ff */
[----:B------:R-:W-:Y:S02]  /*02f0*/  ISETP.NE.AND P0, PT, R2, RZ, PT ;  /* 0x000000ff0200720c */ /* 0x000fe40003f05270 */
[----:B------:R-:W-:-:S13]  /*0300*/  ISETP.GT.U32.AND P1, PT, R8, R5, PT ;  /* 0x000000050800720c */ /* 0x000fda0003f24070 */
[----:B------:R-:W-:-:S05]  /*0310*/  @!P1 IMAD.IADD R5, R5, 0x1, -R8 ;  /* 0x0000000105059824 */ /* 0x000fca00078e0a08 */
[----:B------:R-:W-:Y:S02]  /*0320*/  @!P2 IADD3 R5, PT, PT, -R5, RZ, RZ ;  /* 0x000000ff0505a210 */ /* 0x000fe40007ffe1ff */
[----:B------:R-:W-:-:S04]  /*0330*/  @!P0 LOP3.LUT R5, RZ, R2, RZ, 0x33, !PT ;  /* 0x00000002ff058212 */ /* 0x000fc800078e33ff */
[----:B------:R-:W-:Y:S01]  /*0340*/  IADD3 R6, PT, PT, -R5, R3, RZ ;  /* 0x0000000305067210 */ /* 0x000fe20007ffe1ff */
[----:B0-----:R-:W-:Y:S06]  /*0350*/  BRA.U !UP0, `(.L_x_3) ;  /* 0x0000000108d47547 */ /* 0x001fec000b800000 */
[----:B------:R-:W-:Y:S01]  /*0360*/  LOP3.LUT R7, R2, 0x7ffffff8, RZ, 0xc0, !PT ;  /* 0x7ffffff802077812 */ /* 0x000fe200078ec0ff */
[----:B------:R-:W-:Y:S01]  /*0370*/  IMAD.MOV.U32 R8, RZ, RZ, R6 ;  /* 0x000000ffff087224 */ /* 0x000fe200078e0006 */
[----:B------:R-:W-:Y:S02]  /*0380*/  MOV R9, R5 ;  /* 0x0000000500097202 */ /* 0x000fe40000000f00 */
[----:B------:R-:W-:Y:S02]  /*0390*/  CS2R R16, SRZ ;  /* 0x0000000000107805 */ /* 0x000fe4000001ff00 */
[----:B------:R-:W-:-:S07]  /*03a0*/  IADD3 R4, PT, PT, -R7, RZ, RZ ;  /* 0x000000ff07047210 */ /* 0x000fce0007ffe1ff */
.L_x_4:
[----:B------:R-:W0:Y:S08]  /*03b0*/  LDC.64 R12, c[0x0][0x380] ;  /* 0x0000e000ff0c7b82 */ /* 0x000e300000000a00 */
[----:B------:R-:W1:Y:S01]  /*03c0*/  LDC.64 R24, c[0x0][0x388] ;  /* 0x0000e200ff187b82 */ /* 0x000e620000000a00 */
[----:B0-----:R-:W-:-:S05]  /*03d0*/  IMAD.WIDE R12, R8, 0x8, R12 ;  /* 0x00000008080c7825 */ /* 0x001fca00078e020c */
[----:B--2---:R-:W2:Y:S01]  /*03e0*/  LDG.E.64 R22, desc[UR8][R12.64] ;  /* 0x000000080c167981 */ /* 0x004ea2000c1e1b00 */
[----:B-1----:R-:W-:-:S05]  /*03f0*/  IMAD.WIDE R24, R9, 0x8, R24 ;  /* 0x0000000809187825 */ /* 0x002fca00078e0218 */
[----:B------:R-:W2:Y:S01]  /*0400*/  LDG.E.64 R14, desc[UR8][R24.64] ;  /* 0x00000008180e7981 */ /* 0x000ea2000c1e1b00 */
[----:B------:R-:W-:Y:S01]  /*0410*/  IMAD.WIDE.U32 R26, R2, 0x8, R24 ;  /* 0x00000008021a7825 */ /* 0x000fe200078e0018 */
[----:B--2---:R-:W-:-:S07]  /*0420*/  DFMA R22, R22, R14, R16 ;  /* 0x0000000e1616722b */ /* 0x004fce0000000010 */
[----:B------:R0:W-:Y:S04]  /*0430*/  STG.E.64 desc[UR8][R10.64], R22 ;  /* 0x000000160a007986 */ /* 0x0001e8000c101b08 */
[----:B------:R-:W2:Y:S04]  /*0440*/  LDG.E.64 R16, desc[UR8][R12.64+0x8] ;  /* 0x000008080c107981 */ /* 0x000ea8000c1e1b00 */
        /* <DEDUP_REMOVED lines=9> */
[----:B0-----:R-:W3:Y:S04]  /*04e0*/  LDG.E.64 R22, desc[UR8][R12.64+0x18] ;  /* 0x000018080c167981 */ /* 0x001ee8000c1e1b00 */
[----:B------:R-:W3:Y:S01]  /*04f0*/  LDG.E.64 R14, desc[UR8][R24.64] ;  /* 0x00000008180e7981 */ /* 0x000ee2000c1e1b00 */
[----:B------:R-:W-:Y:S01]  /*0500*/  IMAD.WIDE.U32 R26, R2, 0x8, R24 ;  /* 0x00000008021a7825 */ /* 0x000fe200078e0018 */
[----:B---3--:R-:W-:-:S07]  /*0510*/  DFMA R22, R22, R14, R18 ;  /* 0x0000000e1616722b */ /* 0x008fce0000000012 */
[----:B------:R0:W-:Y:S04]  /*0520*/  STG.E.64 desc[UR8][R10.64], R22 ;  /* 0x000000160a007986 */ /* 0x0001e8000c101b08 */
[----:B-1----:R-:W3:Y:S04]  /*0530*/  LDG.E.64 R16, desc[UR8][R12.64+0x20] ;  /* 0x000020080c107981 */ /* 0x002ee8000c1e1b00 */
[----:B------:R-:W3:Y:S02]  /*0540*/  LDG.E.64 R14, desc[UR8][R26.64] ;  /* 0x000000081a0e7981 */ /* 0x000ee4000c1e1b00 */
[----:B---3--:R-:W-:Y:S01]  /*0550*/  DFMA R16, R16, R14, R22 ;  /* 0x0000000e1010722b */ /* 0x008fe20000000016 */
[----:B------:R-:W-:-:S06]  /*0560*/  IMAD.WIDE.U32 R14, R2, 0x8, R26 ;  /* 0x00000008020e7825 */ /* 0x000fcc00078e001a */
[----:B------:R1:W-:Y:S04]  /*0570*/  STG.E.64 desc[UR8][R10.64], R16 ;  /* 0x000000100a007986 */ /* 0x0003e8000c101b08 */
[----:B--2---:R-:W2:Y:S04]  /*0580*/  LDG.E.64 R18, desc[UR8][R12.64+0x28] ;  /* 0x000028080c127981 */ /* 0x004ea8000c1e1b00 */
[----:B------:R-:W2:Y:S02]  /*0590*/  LDG.E.64 R20, desc[UR8][R14.64] ;  /* 0x000000080e147981 */ /* 0x000ea4000c1e1b00 */
[----:B--2---:R-:W-:Y:S01]  /*05a0*/  DFMA R18, R18, R20, R16 ;  /* 0x000000141212722b */ /* 0x004fe20000000010 */
[----:B------:R-:W-:-:S06]  /*05b0*/  IMAD.WIDE.U32 R20, R2, 0x8, R14 ;  /* 0x0000000802147825 */ /* 0x000fcc00078e000e */
[----:B------:R2:W-:Y:S04]  /*05c0*/  STG.E.64 desc[UR8][R10.64], R18 ;  /* 0x000000120a007986 */ /* 0x0005e8000c101b08 */
[----:B0-----:R-:W3:Y:S04]  /*05d0*/  LDG.E.64 R22, desc[UR8][R12.64+0x30] ;  /* 0x000030080c167981 */ /* 0x001ee8000c1e1b00 */
[----:B------:R-:W3:Y:S02]  /*05e0*/  LDG.E.64 R24, desc[UR8][R20.64] ;  /* 0x0000000814187981 */ /* 0x000ee4000c1e1b00 */
[----:B---3--:R-:W-:Y:S01]  /*05f0*/  DFMA R22, R22, R24, R18 ;  /* 0x000000181616722b */ /* 0x008fe20000000012 */
[----:B------:R-:W-:-:S06]  /*0600*/  IMAD.WIDE.U32 R24, R2, 0x8, R20 ;  /* 0x0000000802187825 */ /* 0x000fcc00078e0014 */
[----:B------:R2:W-:Y:S04]  /*0610*/  STG.E.64 desc[UR8][R10.64], R22 ;  /* 0x000000160a007986 */ /* 0x0005e8000c101b08 */
[----:B-1----:R-:W3:Y:S04]  /*0620*/  LDG.E.64 R16, desc[UR8][R12.64+0x38] ;  /* 0x000038080c107981 */ /* 0x002ee8000c1e1b00 */
[----:B------:R-:W3:Y:S01]  /*0630*/  LDG.E.64 R24, desc[UR8][R24.64] ;  /* 0x0000000818187981 */ /* 0x000ee2000c1e1b00 */
[----:B------:R-:W-:-:S04]  /*0640*/  IADD3 R4, PT, PT, R4, 0x8, RZ ;  /* 0x0000000804047810 */ /* 0x000fc80007ffe0ff */
[----:B------:R-:W-:Y:S01]  /*0650*/  ISETP.NE.AND P0, PT, R4, RZ, PT ;  /* 0x000000ff0400720c */ /* 0x000fe20003f05270 */
[----:B------:R-:W-:Y:S01]  /*0660*/  VIADD R8, R8, 0x8 ;  /* 0x0000000808087836 */ /* 0x000fe20000000000 */
[----:B------:R-:W-:Y:S01]  /*0670*/  LEA R9, R2, R9, 0x3 ;  /* 0x0000000902097211 */ /* 0x000fe200078e18ff */
[----:B---3--:R-:W-:-:S07]  /*0680*/  DFMA R16, R16, R24, R22 ;  /* 0x000000181010722b */ /* 0x008fce0000000016 */
[----:B------:R2:W-:Y:S03]  /*0690*/  STG.E.64 desc[UR8][R10.64], R16 ;  /* 0x000000100a007986 */ /* 0x0005e6000c101b08 */
[----:B------:R-:W-:Y:S05]  /*06a0*/  @P0 BRA `(.L_x_4) ;  /* 0xfffffffc00400947 */ /* 0x000fea000383ffff */
.L_x_3:
[----:B------:R-:W-:-:S09]  /*06b0*/  UISETP.NE.AND UP1, UPT, UR4, URZ, UPT ;  /* 0x000000ff0400728c */ /* 0x000fd2000bf25270 */
[----:B------:R-:W-:Y:S05]  /*06c0*/  BRA.U !UP1, `(.L_x_5) ;  /* 0x0000000109f07547 */ /* 0x000fea000b800000 */
[----:B------:R-:W-:-:S04]  /*06d0*/  UIADD3 UR6, UPT, UPT, UR4, -0x1, URZ ;  /* 0xffffffff04067890 */ /* 0x000fc8000fffe0ff */
[----:B------:R-:W-:-:S09]  /*06e0*/  UISETP.GE.U32.AND UP1, UPT, UR6, 0x3, UPT ;  /* 0x000000030600788c */ /* 0x000fd2000bf26070 */
[----:B------:R-:W-:Y:S05]  /*06f0*/  BRA.U !UP1, `(.L_x_6) ;  /* 0x0000000109687547 */ /* 0x000fea000b800000 */
[----:B------:R-:W0:Y:S01]  /*0700*/  LDC.64 R8, c[0x0][0x380] ;  /* 0x0000e000ff087b82 */ /* 0x000e220000000a00 */
[----:B------:R-:W-:Y:S01]  /*0710*/  IADD3 R13, PT, PT, R6, R7, RZ ;  /* 0x00000007060d7210 */ /* 0x000fe20007ffe0ff */
[----:B--2---:R-:W-:-:S06]  /*0720*/  IMAD R19, R7, R2, R5 ;  /* 0x0000000207137224 */ /* 0x004fcc00078e0205 */
[----:B------:R-:W1:Y:S01]  /*0730*/  LDC.64 R14, c[0x0][0x388] ;  /* 0x0000e200ff0e7b82 */ /* 0x000e620000000a00 */
[----:B0-----:R-:W-:-:S05]  /*0740*/  IMAD.WIDE R8, R13, 0x8, R8 ;  /* 0x000000080d087825 */ /* 0x001fca00078e0208 */
[----:B------:R-:W2:Y:S01]  /*0750*/  LDG.E.64 R12, desc[UR8][R8.64] ;  /* 0x00000008080c7981 */ /* 0x000ea2000c1e1b00 */
[----:B-1----:R-:W-:-:S05]  /*0760*/  IMAD.WIDE R14, R19, 0x8, R14 ;  /* 0x00000008130e7825 */ /* 0x002fca00078e020e */
[----:B------:R-:W2:Y:S02]  /*0770*/  LDG.E.64 R18, desc[UR8][R14.64] ;  /* 0x000000080e127981 */ /* 0x000ea4000c1e1b00 */
[----:B--2---:R-:W-:Y:S01]  /*0780*/  DFMA R12, R12, R18, R16 ;  /* 0x000000120c0c722b */ /* 0x004fe20000000010 */
[----:B------:R-:W-:-:S06]  /*0790*/  IMAD.WIDE.U32 R18, R2, 0x8, R14 ;  /* 0x0000000802127825 */ /* 0x000fcc00078e000e */
        /* <DEDUP_REMOVED lines=13> */
[----:B------:R-:W-:Y:S01]  /*0870*/  IADD3 R7, PT, PT, R7, 0x4, RZ ;  /* 0x0000000407077810 */ /* 0x000fe20007ffe0ff */
[----:B--2---:R-:W-:-:S07]  /*0880*/  DFMA R16, R16, R14, R24 ;  /* 0x0000000e1010722b */ /* 0x004fce0000000018 */
[----:B------:R0:W-:Y:S04]  /*0890*/  STG.E.64 desc[UR8][R10.64], R16 ;  /* 0x000000100a007986 */ /* 0x0001e8000c101b08 */
.L_x_6:
[----:B------:R-:W-:-:S13]  /*08a0*/  LOP3.LUT P0, R4, R2, 0x3, RZ, 0xc0, !PT ;  /* 0x0000000302047812 */ /* 0x000fda000780c0ff */
[----:B------:R-:W-:Y:S05]  /*08b0*/  @!P0 BRA `(.L_x_5) ;  /* 0x0000000000748947 */ /* 0x000fea0003800000 */
[----:B0-----:R-:W0:Y:S01]  /*08c0*/  LDC.64 R12, c[0x0][0x380] ;  /* 0x0000e000ff0c7b82 */ /* 0x001e220000000a00 */
[----:B------:R-:W-:-:S07]  /*08d0*/  ISETP.NE.AND P0, PT, R4, 0x1, PT ;  /* 0x000000010400780c */ /* 0x000fce0003f05270 */
[----:B------:R-:W1:Y:S06]  /*08e0*/  LDC.64 R8, c[0x0][0x388] ;  /* 0x0000e200ff087b82 */ /* 0x000e6c0000000a00 */
[----:B------:R-:W-:Y:S02]  /*08f0*/  @P0 IMAD.IADD R15, R6, 0x1, R7 ;  /* 0x00000001060f0824 */ /* 0x000fe400078e0207 */
[----:B------:R-:W-:Y:S01]  /*0900*/  @P0 IMAD R25, R7, R2, R5 ;  /* 0x0000000207190224 */ /* 0x000fe200078e0205 */
[----:B------:R-:W3:Y:S01]  /*0910*/  LDC.64 R20, c[0x0][0x380] ;  /* 0x0000e000ff147b82 */ /* 0x000ee20000000a00 */
[----:B0-----:R-:W-:-:S04]  /*0920*/  @P0 IMAD.WIDE R12, R15, 0x8, R12 ;  /* 0x000000080f0c0825 */ /* 0x001fc800078e020c */
[----:B-1----:R-:W-:Y:S02]  /*0930*/  @P0 IMAD.WIDE R24, R25, 0x8, R8 ;  /* 0x0000000819180825 */ /* 0x002fe400078e0208 */
[----:B------:R-:W4:Y:S04]  /*0940*/  @P0 LDG.E.64 R8, desc[UR8][R12.64] ;  /* 0x000000080c080981 */ /* 0x000f28000c1e1b00 */
[----:B------:R-:W4:Y:S01]  /*0950*/  @P0 LDG.E.64 R14, desc[UR8][R24.64] ;  /* 0x00000008180e0981 */ /* 0x000f22000c1e1b00 */
[C---:B--2---:R-:W-:Y:S01]  /*0960*/  @P0 IMAD.WIDE.U32 R22, R2.reuse, 0x8, R24 ;  /* 0x0000000802160825 */ /* 0x044fe200078e0018 */
[----:B------:R-:W-:-:S04]  /*0970*/  LOP3.LUT R4, R2, 0x1, RZ, 0xc0, !PT ;  /* 0x0000000102047812 */ /* 0x000fc800078ec0ff */
[----:B------:R-:W-:Y:S01]  /*0980*/  ISETP.NE.U32.AND P1, PT, R4, 0x1, PT ;  /* 0x000000010400780c */ /* 0x000fe20003f25070 */
[----:B----4-:R-:W-:Y:S01]  /*0990*/  @P0 DFMA R8, R8, R14, R16 ;  /* 0x0000000e0808022b */ /* 0x010fe20000000010 */
[----:B------:R-:W0:Y:S06]  /*09a0*/  LDC.64 R14, c[0x0][0x388] ;  /* 0x0000e200ff0e7b82 */ /* 0x000e2c0000000a00 */
[----:B------:R1:W-:Y:S04]  /*09b0*/  @P0 STG.E.64 desc[UR8][R10.64], R8 ;  /* 0x000000080a000986 */ /* 0x0003e8000c101b08 */
[----:B------:R-:W2:Y:S04]  /*09c0*/  @P0 LDG.E.64 R18, desc[UR8][R12.64+0x8] ;  /* 0x000008080c120981 */ /* 0x000ea8000c1e1b00 */
[----:B------:R-:W2:Y:S01]  /*09d0*/  @P0 LDG.E.64 R22, desc[UR8][R22.64] ;  /* 0x0000000816160981 */ /* 0x000ea2000c1e1b00 */
[----:B------:R-:W-:-:S04]  /*09e0*/  @P0 IADD3 R7, PT, PT, R7, 0x2, RZ ;  /* 0x0000000207070810 */ /* 0x000fc80007ffe0ff */
[----:B------:R-:W-:Y:S01]  /*09f0*/  @!P1 IADD3 R25, PT, PT, R6, R7, RZ ;  /* 0x0000000706199210 */ /* 0x000fe20007ffe0ff */
[----:B------:R-:W-:-:S04]  /*0a00*/  @!P1 IMAD R5, R7, R2, R5 ;  /* 0x0000000207059224 */ /* 0x000fc800078e0205 */
[----:B---3--:R-:W-:-:S04]  /*0a10*/  @!P1 IMAD.WIDE R20, R25, 0x8, R20 ;  /* 0x0000000819149825 */ /* 0x008fc800078e0214 */
[----:B0-----:R-:W-:Y:S01]  /*0a20*/  @!P1 IMAD.WIDE R14, R5, 0x8, R14 ;  /* 0x00000008050e9825 */ /* 0x001fe200078e020e */
[----:B--2---:R-:W-:-:S07]  /*0a30*/  @P0 DFMA R16, R18, R22, R8 ;  /* 0x000000161210022b */ /* 0x004fce0000000008 */
[----:B------:R1:W-:Y:S04]  /*0a40*/  @P0 STG.E.64 desc[UR8][R10.64], R16 ;  /* 0x000000100a000986 */ /* 0x0003e8000c101b08 */
[----:B------:R-:W2:Y:S04]  /*0a50*/  @!P1 LDG.E.64 R20, desc[UR8][R20.64] ;  /* 0x0000000814149981 */ /* 0x000ea8000c1e1b00 */
[----:B------:R-:W2:Y:S02]  /*0a60*/  @!P1 LDG.E.64 R14, desc[UR8][R14.64] ;  /* 0x000000080e0e9981 */ /* 0x000ea4000c1e1b00 */
[----:B--2---:R-:W-:-:S07]  /*0a70*/  @!P1 DFMA R4, R20, R14, R16 ;  /* 0x0000000e1404922b */ /* 0x004fce0000000010 */
[----:B------:R1:W-:Y:S04]  /*0a80*/  @!P1 STG.E.64 desc[UR8][R10.64], R4 ;  /* 0x000000040a009986 */ /* 0x0003e8000c101b08 */
.L_x_5:
[----:B------:R-:W-:-:S04]  /*0a90*/  IADD3 R3, PT, PT, R0, R3, RZ ;  /* 0x0000000300037210 */ /* 0x000fc80007ffe0ff */
[----:B------:R-:W-:-:S13]  /*0aa0*/  ISETP.GE.AND P0, PT, R3, UR5, PT ;  /* 0x0000000503007c0c */ /* 0x000fda000bf06270 */
[----:B------:R-:W-:Y:S05]  /*0ab0*/  @!P0 BRA `(.L_x_7) ;  /* 0xfffffff400b08947 */ /* 0x000fea000383ffff */
[----:B------:R-:W-:Y:S05]  /*0ac0*/  EXIT ;  /* 0x000000000000794d */ /* 0x000fea0003800000 */
.L_x_8:
        /* <DEDUP_REMOVED lines=11> */
.L_x_10:


//--------------------- .nv.shared.reserved.0     --------------------------
	.section	.nv.shared.reserved.0,"aw",@nobits
	.weak		__nv_reservedSMEM_offset_0_alias
	.size		__nv_reservedSMEM_offset_0_alias, 0, 64
	.other		__nv_reservedSMEM_offset_0_alias,@"STO_CUDA_RESERVED_SHARED STV_DEFAULT"
__nv_reservedSMEM_offset_0_alias:
	.zero		0
	.zero		64


//--------------------- .nv.constant0._Z10addKernel2PdS_i --------------------------
	.section	.nv.constant0._Z10addKernel2PdS_i,"a",@progbits
	.sectionflags	@""
	.align	4
.nv.constant0._Z10addKernel2PdS_i:
	.zero		916


//--------------------- .nv.constant0._Z9addKernelPdS_S_i --------------------------
	.section	.nv.constant0._Z9addKernelPdS_S_i,"a",@progbits
	.sectionflags	@""
	.align	4
.nv.constant0._Z9addKernelPdS_S_i:
	.zero		924


//--------------------- SYMBOLS --------------------------

	.type		.nv.reservedSmem.offset0,@object
	.size		.nv.reservedSmem.offset0,0x4
